	.headerflags	@"EF_CUDA_TEXMODE_UNIFIED EF_CUDA_64BIT_ADDRESS EF_CUDA_ACCELERATORS EF_CUDA_SM90 EF_CUDA_VIRTUAL_SM(EF_CUDA_SM90)"
	.elftype	@"ET_EXEC"


//--------------------- .nv.info                  --------------------------
	.section	.nv.info,"",@"SHT_CUDA_INFO"
	.align	4


	//----- nvinfo : EIATTR_REGCOUNT
	.align		4
        /*0000*/ 	.byte	0x04, 0x2f
        /*0002*/ 	.short	(.L_3 - .L_2)
	.align		4
.L_2:
        /*0004*/ 	.word	index@(triton_poi_fused__native_batch_norm_legit_no_training_relu_51)
        /*0008*/ 	.word	0x00000011


	//----- nvinfo : EIATTR_MIN_STACK_SIZE
	.align		4
.L_3:
        /*000c*/ 	.byte	0x04, 0x12
        /*000e*/ 	.short	(.L_5 - .L_4)
	.align		4
.L_4:
        /*0010*/ 	.word	index@(triton_poi_fused__native_batch_norm_legit_no_training_relu_51)
        /*0014*/ 	.word	0x00000000


	//----- nvinfo : EIATTR_FRAME_SIZE
	.align		4
.L_5:
        /*0018*/ 	.byte	0x04, 0x11
        /*001a*/ 	.short	(.L_7 - .L_6)
	.align		4
.L_6:
        /*001c*/ 	.word	index@(triton_poi_fused__native_batch_norm_legit_no_training_relu_51)
        /*0020*/ 	.word	0x00000000


	//----- nvinfo : EIATTR_MIN_STACK_SIZE
	.align		4
.L_7:
        /*0024*/ 	.byte	0x04, 0x12
        /*0026*/ 	.short	(.L_9 - .L_8)
	.align		4
.L_8:
        /*0028*/ 	.word	index@(triton_poi_fused__native_batch_norm_legit_no_training_relu_51)
        /*002c*/ 	.word	0x00000000
.L_9:


//--------------------- .nv.info.triton_poi_fused__native_batch_norm_legit_no_training_relu_51 --------------------------
	.section	.nv.info.triton_poi_fused__native_batch_norm_legit_no_training_relu_51,"",@"SHT_CUDA_INFO"
	.sectionflags	@""
	.align	4


	//----- nvinfo : EIATTR_CUDA_API_VERSION
	.align		4
        /*0000*/ 	.byte	0x04, 0x37
        /*0002*/ 	.short	(.L_11 - .L_10)
.L_10:
        /*0004*/ 	.word	0x0000007c


	//----- nvinfo : EIATTR_KPARAM_INFO
	.align		4
.L_11:
        /*0008*/ 	.byte	0x04, 0x17
        /*000a*/ 	.short	(.L_13 - .L_12)
.L_12:
        /*000c*/ 	.word	0x00000000
        /*0010*/ 	.short	0x0006
        /*0012*/ 	.short	0x0030
        /*0014*/ 	.byte	0x00, 0xf0, 0x11, 0x00


	//----- nvinfo : EIATTR_KPARAM_INFO
	.align		4
.L_13:
        /*0018*/ 	.byte	0x04, 0x17
        /*001a*/ 	.short	(.L_15 - .L_14)
.L_14:
        /*001c*/ 	.word	0x00000000
        /*0020*/ 	.short	0x0005
        /*0022*/ 	.short	0x0028
        /*0024*/ 	.byte	0x00, 0xf4, 0x21, 0x00


	//----- nvinfo : EIATTR_KPARAM_INFO
	.align		4
.L_15:
        /*0028*/ 	.byte	0x04, 0x17
        /*002a*/ 	.short	(.L_17 - .L_16)
.L_16:
        /*002c*/ 	.word	0x00000000
        /*0030*/ 	.short	0x0004
        /*0032*/ 	.short	0x0020
        /*0034*/ 	.byte	0x00, 0xf4, 0x21, 0x00


	//----- nvinfo : EIATTR_KPARAM_INFO
	.align		4
.L_17:
        /*0038*/ 	.byte	0x04, 0x17
        /*003a*/ 	.short	(.L_19 - .L_18)
.L_18:
        /*003c*/ 	.word	0x00000000
        /*0040*/ 	.short	0x0003
        /*0042*/ 	.short	0x0018
        /*0044*/ 	.byte	0x00, 0xf4, 0x21, 0x00


	//----- nvinfo : EIATTR_KPARAM_INFO
	.align		4
.L_19:
        /*0048*/ 	.byte	0x04, 0x17
        /*004a*/ 	.short	(.L_21 - .L_20)
.L_20:
        /*004c*/ 	.word	0x00000000
        /*0050*/ 	.short	0x0002
        /*0052*/ 	.short	0x0010
        /*0054*/ 	.byte	0x00, 0xf4, 0x21, 0x00


	//----- nvinfo : EIATTR_KPARAM_INFO
	.align		4
.L_21:
        /*0058*/ 	.byte	0x04, 0x17
        /*005a*/ 	.short	(.L_23 - .L_22)
.L_22:
        /*005c*/ 	.word	0x00000000
        /*0060*/ 	.short	0x0001
        /*0062*/ 	.short	0x0008
        /*0064*/ 	.byte	0x00, 0xf4, 0x21, 0x00


	//----- nvinfo : EIATTR_KPARAM_INFO
	.align		4
.L_23:
        /*0068*/ 	.byte	0x04, 0x17
        /*006a*/ 	.short	(.L_25 - .L_24)
.L_24:
        /*006c*/ 	.word	0x00000000
        /*0070*/ 	.short	0x0000
        /*0072*/ 	.short	0x0000
        /*0074*/ 	.byte	0x00, 0xf4, 0x21, 0x00


	//----- nvinfo : EIATTR_SPARSE_MMA_MASK
	.align		4
.L_25:
        /*0078*/ 	.byte	0x03, 0x50
        /*007a*/ 	.short	0x0000


	//----- nvinfo : EIATTR_MAXREG_COUNT
	.align		4
        /*007c*/ 	.byte	0x03, 0x1b
        /*007e*/ 	.short	0x00ff


	//----- nvinfo : EIATTR_EXIT_INSTR_OFFSETS
	.align		4
        /*0080*/ 	.byte	0x04, 0x1c
        /*0082*/ 	.short	(.L_27 - .L_26)


	//   ....[0]....
.L_26:
        /*0084*/ 	.word	0x00000360


	//----- nvinfo : EIATTR_REQNTID
	.align		4
.L_27:
        /*0088*/ 	.byte	0x04, 0x10
        /*008a*/ 	.short	(.L_29 - .L_28)
.L_28:
        /*008c*/ 	.word	0x00000080
        /*0090*/ 	.word	0x00000001
        /*0094*/ 	.word	0x00000001


	//----- nvinfo : EIATTR_CBANK_PARAM_SIZE
	.align		4
.L_29:
        /*0098*/ 	.byte	0x03, 0x19
        /*009a*/ 	.short	0x0034


	//----- nvinfo : EIATTR_PARAM_CBANK
	.align		4
        /*009c*/ 	.byte	0x04, 0x0a
        /*009e*/ 	.short	(.L_31 - .L_30)
	.align		4
.L_30:
        /*00a0*/ 	.word	index@(.nv.constant0.triton_poi_fused__native_batch_norm_legit_no_training_relu_51)
        /*00a4*/ 	.short	0x0210
        /*00a6*/ 	.short	0x0034


	//----- nvinfo : EIATTR_SW_WAR
	.align		4
.L_31:
        /*00a8*/ 	.byte	0x04, 0x36
        /*00aa*/ 	.short	(.L_33 - .L_32)
.L_32:
        /*00ac*/ 	.word	0x00000008
.L_33:


//--------------------- .nv.callgraph             --------------------------
	.section	.nv.callgraph,"",@"SHT_CUDA_CALLGRAPH"
	.align	4
	.sectionentsize	8
	.align		4
        /*0000*/ 	.word	0x00000000
	.align		4
        /*0004*/ 	.word	0xffffffff
	.align		4
        /*0008*/ 	.word	0x00000000
	.align		4
        /*000c*/ 	.word	0xfffffffe
	.align		4
        /*0010*/ 	.word	0x00000000
	.align		4
        /*0014*/ 	.word	0xfffffffd
	.align		4
        /*0018*/ 	.word	0x00000000
	.align		4
        /*001c*/ 	.word	0xfffffffc


//--------------------- .nv.constant4             --------------------------
	.section	.nv.constant4,"a",@progbits
	.align	8
	.align		8
.nv.constant4:
        /*0000*/ 	.dword	_$_str
	.align		8
        /*0008*/ 	.dword	_$_str_$_2


//--------------------- .text.triton_poi_fused__native_batch_norm_legit_no_training_relu_51 --------------------------
	.section	.text.triton_poi_fused__native_batch_norm_legit_no_training_relu_51,"ax",@progbits
	.align	128
        .global         triton_poi_fused__native_batch_norm_legit_no_training_relu_51
        .type           triton_poi_fused__native_batch_norm_legit_no_training_relu_51,@function
        .size           triton_poi_fused__native_batch_norm_legit_no_training_relu_51,(.L_x_1 - triton_poi_fused__native_batch_norm_legit_no_training_relu_51)
        .other          triton_poi_fused__native_batch_norm_legit_no_training_relu_51,@"STO_CUDA_ENTRY STV_DEFAULT"
triton_poi_fused__native_batch_norm_legit_no_training_relu_51:
.text.triton_poi_fused__native_batch_norm_legit_no_training_relu_51:
[----:B------:R-:W-:Y:S01]  /*0000*/  LDC R1, c[0x0][0x28] ;  /* 0x00000a00ff017b82 */ /* 0x000fe20000000800 */
[----:B------:R-:W1:Y:S07]  /*0010*/  S2R R0, SR_TID.X ;  /* 0x0000000000007919 */ /* 0x000e6e0000002100 */
[----:B------:R-:W2:Y:S01]  /*0020*/  LDC.64 R6, c[0x0][0x220] ;  /* 0x00008800ff067b82 */ /* 0x000ea20000000a00 */
[----:B------:R-:W-:Y:S01]  /*0030*/  ULDC.64 UR4, c[0x0][0x208] ;  /* 0x0000820000047ab9 */ /* 0x000fe20000000a00 */
[----:B------:R-:W3:Y:S06]  /*0040*/  S2R R5, SR_CTAID.X ;  /* 0x0000000000057919 */ /* 0x000eec0000002500 */
[----:B------:R-:W4:Y:S08]  /*0050*/  LDC.64 R8, c[0x0][0x228] ;  /* 0x00008a00ff087b82 */ /* 0x000f300000000a00 */
[----:B------:R-:W5:Y:S01]  /*0060*/  LDC.64 R10, c[0x0][0x230] ;  /* 0x00008c00ff0a7b82 */ /* 0x000f620000000a00 */
[----:B-1----:R-:W-:-:S02]  /*0070*/  SHF.L.U32 R0, R0, 0x1, RZ ;  /* 0x0000000100007819 */ /* 0x002fc400000006ff */
[----:B---3--:R-:W-:Y:S02]  /*0080*/  SHF.R.S32.HI R3, RZ, 0x17, R5 ;  /* 0x00000017ff037819 */ /* 0x008fe40000011405 */
[----:B------:R-:W-:Y:S02]  /*0090*/  LOP3.LUT R0, R0, 0xfe, RZ, 0xc0, !PT ;  /* 0x000000fe00007812 */ /* 0x000fe400078ec0ff */
[----:B------:R-:W-:Y:S02]  /*00a0*/  SGXT R3, R3, 0x1 ;  /* 0x000000010303781a */ /* 0x000fe40000000200 */
[----:B------:R-:W-:-:S04]  /*00b0*/  LEA R0, R5, R0, 0x8 ;  /* 0x0000000005007211 */ /* 0x000fc800078e40ff */
[----:B------:R-:W-:-:S04]  /*00c0*/  LEA.HI R3, R3, R0, RZ, 0x4 ;  /* 0x0000000003037211 */ /* 0x000fc800078f20ff */
[----:B------:R-:W-:-:S05]  /*00d0*/  SHF.R.S32.HI R3, RZ, 0x4, R3 ;  /* 0x00000004ff037819 */ /* 0x000fca0000011403 */
[----:B------:R-:W-:-:S05]  /*00e0*/  IMAD.HI R2, R3, 0x2e8ba2e9, RZ ;  /* 0x2e8ba2e903027827 */ /* 0x000fca00078e02ff */
[----:B------:R-:W-:-:S04]  /*00f0*/  SHF.R.U32.HI R5, RZ, 0x1f, R2 ;  /* 0x0000001fff057819 */ /* 0x000fc80000011602 */
[----:B------:R-:W-:Y:S02]  /*0100*/  LEA.HI.SX32 R2, R2, R5, 0x19 ;  /* 0x0000000502027211 */ /* 0x000fe400078fcaff */
[----:B------:R-:W1:Y:S03]  /*0110*/  LDC.64 R4, c[0x0][0x218] ;  /* 0x00008600ff047b82 */ /* 0x000e660000000a00 */
[----:B------:R-:W-:-:S04]  /*0120*/  IMAD R13, R2, -0x2c0, R3 ;  /* 0xfffffd40020d7824 */ /* 0x000fc800078e0203 */
[C---:B--2---:R-:W-:Y:S01]  /*0130*/  IMAD.WIDE R6, R13.reuse, 0x4, R6 ;  /* 0x000000040d067825 */ /* 0x044fe200078e0206 */
[----:B------:R-:W2:Y:S05]  /*0140*/  LDC.64 R2, c[0x0][0x210] ;  /* 0x00008400ff027b82 */ /* 0x000eaa0000000a00 */
[----:B------:R-:W3:Y:S01]  /*0150*/  LDG.E.EL R6, desc[UR4][R6.64] ;  /* 0x0000000406067981 */ /* 0x000ee2000c2e1900 */
[----:B----4-:R-:W-:-:S04]  /*0160*/  IMAD.WIDE R8, R13, 0x4, R8 ;  /* 0x000000040d087825 */ /* 0x010fc800078e0208 */
[C---:B-----5:R-:W-:Y:S02]  /*0170*/  IMAD.WIDE R10, R13.reuse, 0x4, R10 ;  /* 0x000000040d0a7825 */ /* 0x060fe400078e020a */
[----:B------:R-:W4:Y:S02]  /*0180*/  LDG.E.EL R8, desc[UR4][R8.64] ;  /* 0x0000000408087981 */ /* 0x000f24000c2e1900 */
[----:B-1----:R-:W-:Y:S02]  /*0190*/  IMAD.WIDE R4, R13, 0x4, R4 ;  /* 0x000000040d047825 */ /* 0x002fe400078e0204 */
[----:B------:R-:W4:Y:S04]  /*01a0*/  LDG.E.EL R11, desc[UR4][R10.64] ;  /* 0x000000040a0b7981 */ /* 0x000f28000c2e1900 */
[----:B------:R1:W5:Y:S01]  /*01b0*/  LDG.E.EL R12, desc[UR4][R4.64] ;  /* 0x00000004040c7981 */ /* 0x000362000c2e1900 */
[----:B--2---:R-:W-:-:S06]  /*01c0*/  IMAD.WIDE R2, R0, 0x4, R2 ;  /* 0x0000000400027825 */ /* 0x004fcc00078e0202 */
[----:B------:R-:W5:Y:S01]  /*01d0*/  LDG.E.64 R2, desc[UR4][R2.64] ;  /* 0x0000000402027981 */ /* 0x000f62000c1e1b00 */
[----:B------:R-:W-:Y:S01]  /*01e0*/  HFMA2.MMA R14, -RZ, RZ, 1.625, 0 ;  /* 0x3e800000ff0e7435 */ /* 0x000fe200000001ff */
[----:B-1----:R-:W1:Y:S02]  /*01f0*/  LDC.64 R4, c[0x0][0x238] ;  /* 0x00008e00ff047b82 */ /* 0x002e640000000a00 */
[----:B-1----:R-:W-:-:S04]  /*0200*/  IMAD.WIDE R4, R0, 0x4, R4 ;  /* 0x0000000400047825 */ /* 0x002fc800078e0204 */
[----:B---3--:R-:W-:-:S04]  /*0210*/  FADD R6, R6, 9.9999997473787516356e-06 ;  /* 0x3727c5ac06067421 */ /* 0x008fc80000000000 */
[----:B------:R-:W1:Y:S02]  /*0220*/  MUFU.SQRT R7, R6 ;  /* 0x0000000600077308 */ /* 0x000e640000002000 */
[C---:B-1----:R-:W-:Y:S02]  /*0230*/  FSETP.GT.AND P0, PT, R7.reuse, 8.50705917302346158658e+37, PT ;  /* 0x7e8000000700780b */ /* 0x042fe40003f04000 */
[----:B------:R-:W-:-:S11]  /*0240*/  FSETP.GEU.AND P1, PT, R7, 1.175494350822287508e-38, PT ;  /* 0x008000000700780b */ /* 0x000fd60003f2e000 */
[----:B------:R-:W-:-:S04]  /*0250*/  @P0 FMUL R7, R7, 0.25 ;  /* 0x3e80000007070820 */ /* 0x000fc80000400000 */
[----:B------:R-:W-:-:S06]  /*0260*/  @!P1 FMUL R7, R7, 16777216 ;  /* 0x4b80000007079820 */ /* 0x000fcc0000400000 */
[----:B------:R-:W1:Y:S01]  /*0270*/  MUFU.RCP R7, R7 ;  /* 0x0000000700077308 */ /* 0x000e620000001000 */
[----:B------:R-:W-:Y:S01]  /*0280*/  FSEL R14, R14, 1, P0 ;  /* 0x3f8000000e0e7808 */ /* 0x000fe20000000000 */
[----:B-----5:R-:W-:-:S04]  /*0290*/  FADD R2, R2, -R12 ;  /* 0x8000000c02027221 */ /* 0x020fc80000000000 */
[----:B------:R-:W-:Y:S01]  /*02a0*/  @!P1 FMUL R14, R14, 16777216 ;  /* 0x4b8000000e0e9820 */ /* 0x000fe20000400000 */
[----:B------:R-:W-:-:S03]  /*02b0*/  FADD R3, R3, -R12 ;  /* 0x8000000c03037221 */ /* 0x000fc60000000000 */
[----:B-1----:R-:W-:-:S04]  /*02c0*/  FMUL R14, R7, R14 ;  /* 0x0000000e070e7220 */ /* 0x002fc80000400000 */
[-C--:B------:R-:W-:Y:S01]  /*02d0*/  FMUL R2, R2, R14.reuse ;  /* 0x0000000e02027220 */ /* 0x080fe20000400000 */
[----:B------:R-:W-:-:S03]  /*02e0*/  FMUL R14, R3, R14 ;  /* 0x0000000e030e7220 */ /* 0x000fc60000400000 */
[C-C-:B----4-:R-:W-:Y:S01]  /*02f0*/  FFMA R2, R8.reuse, R2, R11.reuse ;  /* 0x0000000208027223 */ /* 0x150fe2000000000b */
[----:B------:R-:W-:-:S04]  /*0300*/  FFMA R14, R8, R14, R11 ;  /* 0x0000000e080e7223 */ /* 0x000fc8000000000b */
[----:B------:R-:W-:Y:S02]  /*0310*/  FSETP.GEU.AND P0, PT, R2, RZ, PT ;  /* 0x000000ff0200720b */ /* 0x000fe40003f0e000 */
[----:B------:R-:W-:Y:S02]  /*0320*/  FSETP.GEU.AND P1, PT, R14, RZ, PT ;  /* 0x000000ff0e00720b */ /* 0x000fe40003f2e000 */
[----:B------:R-:W-:Y:S02]  /*0330*/  FSEL R2, R2, RZ, P0 ;  /* 0x000000ff02027208 */ /* 0x000fe40000000000 */
[----:B------:R-:W-:-:S05]  /*0340*/  FSEL R3, R14, RZ, P1 ;  /* 0x000000ff0e037208 */ /* 0x000fca0000800000 */
[----:B------:R-:W-:Y:S01]  /*0350*/  STG.E.64 desc[UR4][R4.64], R2 ;  /* 0x0000000204007986 */ /* 0x000fe2000c101b04 */
[----:B------:R-:W-:Y:S05]  /*0360*/  EXIT ;  /* 0x000000000000794d */ /* 0x000fea0003800000 */
.L_x_0:
[----:B------:R-:W-:-:S00]  /*0370*/  BRA `(.L_x_0) ;  /* 0xfffffffc00fc7947 */ /* 0x000fc0000383ffff */
[----:B------:R-:W-:-:S00]  /*0380*/  NOP ;  /* 0x0000000000007918 */ /* 0x000fc00000000000 */
[----:B------:R-:W-:-:S00]  /*0390*/  NOP ;  /* 0x0000000000007918 */ /* 0x000fc00000000000 */
[----:B------:R-:W-:-:S00]  /*03a0*/  NOP ;  /* 0x0000000000007918 */ /* 0x000fc00000000000 */
[----:B------:R-:W-:-:S00]  /*03b0*/  NOP ;  /* 0x0000000000007918 */ /* 0x000fc00000000000 */
[----:B------:R-:W-:-:S00]  /*03c0*/  NOP ;  /* 0x0000000000007918 */ /* 0x000fc00000000000 */
[----:B------:R-:W-:-:S00]  /*03d0*/  NOP ;  /* 0x0000000000007918 */ /* 0x000fc00000000000 */
[----:B------:R-:W-:-:S00]  /*03e0*/  NOP ;  /* 0x0000000000007918 */ /* 0x000fc00000000000 */
[----:B------:R-:W-:-:S00]  /*03f0*/  NOP ;  /* 0x0000000000007918 */ /* 0x000fc00000000000 */
.L_x_1:


//--------------------- .nv.global.init           --------------------------
	.section	.nv.global.init,"aw",@progbits
.nv.global.init:
	.type		_$_str,@object
	.size		_$_str,(_$_str_$_2 - _$_str)
_$_str:
        /*0000*/ 	.byte	0x5f, 0x5f, 0x43, 0x55, 0x44, 0x41, 0x5f, 0x46, 0x54, 0x5a, 0x00
	.type		_$_str_$_2,@object
	.size		_$_str_$_2,(.L_1 - _$_str_$_2)
_$_str_$_2:
        /*000b*/ 	.byte	0x5f, 0x5f, 0x43, 0x55, 0x44, 0x41, 0x5f, 0x50, 0x52, 0x45, 0x43, 0x5f, 0x53, 0x51, 0x52, 0x54
        /*001b*/ 	.byte	0x00
.L_1:


//--------------------- .nv.constant0.triton_poi_fused__native_batch_norm_legit_no_training_relu_51 --------------------------
	.section	.nv.constant0.triton_poi_fused__native_batch_norm_legit_no_training_relu_51,"a",@progbits
	.sectionflags	@""
	.align	4
.nv.constant0.triton_poi_fused__native_batch_norm_legit_no_training_relu_51:
	.zero		580
